//
// Generated by NVIDIA NVVM Compiler
//
// Compiler Build ID: CL-36424714
// Cuda compilation tools, release 13.0, V13.0.88
// Based on NVVM 20.0.0
//

.version 9.0
.target sm_100
.address_size 64

	// .globl	_Z22histogram_naive_kernelPKiPiii
.extern .shared .align 16 .b8 hist[];

.visible .entry _Z22histogram_naive_kernelPKiPiii(
	.param .u64 .ptr .align 1 _Z22histogram_naive_kernelPKiPiii_param_0,
	.param .u64 .ptr .align 1 _Z22histogram_naive_kernelPKiPiii_param_1,
	.param .u32 _Z22histogram_naive_kernelPKiPiii_param_2,
	.param .u32 _Z22histogram_naive_kernelPKiPiii_param_3
)
{
	.reg .pred 	%p<5>;
	.reg .b32 	%r<9>;
	.reg .b64 	%rd<9>;

	ld.param.u64 	%rd1, [_Z22histogram_naive_kernelPKiPiii_param_0];
	ld.param.u64 	%rd2, [_Z22histogram_naive_kernelPKiPiii_param_1];
	ld.param.u32 	%r4, [_Z22histogram_naive_kernelPKiPiii_param_2];
	ld.param.u32 	%r3, [_Z22histogram_naive_kernelPKiPiii_param_3];
	mov.u32 	%r5, %tid.x;
	mov.u32 	%r6, %ctaid.x;
	mov.u32 	%r7, %ntid.x;
	mad.lo.s32 	%r1, %r6, %r7, %r5;
	setp.ge.s32 	%p1, %r1, %r4;
	@%p1 bra 	$L__BB0_3;
	cvta.to.global.u64 	%rd3, %rd1;
	mul.wide.s32 	%rd4, %r1, 4;
	add.s64 	%rd5, %rd3, %rd4;
	ld.global.nc.u32 	%r2, [%rd5];
	setp.lt.s32 	%p2, %r2, 0;
	setp.ge.s32 	%p3, %r2, %r3;
	or.pred  	%p4, %p2, %p3;
	@%p4 bra 	$L__BB0_3;
	cvta.to.global.u64 	%rd6, %rd2;
	mul.wide.u32 	%rd7, %r2, 4;
	add.s64 	%rd8, %rd6, %rd7;
	atom.global.add.u32 	%r8, [%rd8], 1;
$L__BB0_3:
	ret;

}
	// .globl	_Z30histogram_shared_memory_kernelILi4EEvPKiPiii
.visible .entry _Z30histogram_shared_memory_kernelILi4EEvPKiPiii(
	.param .u64 .ptr .align 1 _Z30histogram_shared_memory_kernelILi4EEvPKiPiii_param_0,
	.param .u64 .ptr .align 1 _Z30histogram_shared_memory_kernelILi4EEvPKiPiii_param_1,
	.param .u32 _Z30histogram_shared_memory_kernelILi4EEvPKiPiii_param_2,
	.param .u32 _Z30histogram_shared_memory_kernelILi4EEvPKiPiii_param_3
)
{
	.reg .pred 	%p<16>;
	.reg .b32 	%r<78>;
	.reg .b64 	%rd<15>;

	ld.param.u64 	%rd4, [_Z30histogram_shared_memory_kernelILi4EEvPKiPiii_param_0];
	ld.param.u64 	%rd3, [_Z30histogram_shared_memory_kernelILi4EEvPKiPiii_param_1];
	ld.param.u32 	%r31, [_Z30histogram_shared_memory_kernelILi4EEvPKiPiii_param_2];
	ld.param.u32 	%r32, [_Z30histogram_shared_memory_kernelILi4EEvPKiPiii_param_3];
	cvta.to.global.u64 	%rd1, %rd4;
	mov.u32 	%r77, %tid.x;
	setp.ge.s32 	%p1, %r77, %r32;
	@%p1 bra 	$L__BB1_3;
	mov.u32 	%r2, %ntid.x;
	mov.u32 	%r34, hist;
	mov.u32 	%r68, %r77;
$L__BB1_2:
	shl.b32 	%r33, %r68, 2;
	add.s32 	%r35, %r34, %r33;
	mov.b32 	%r36, 0;
	st.shared.u32 	[%r35], %r36;
	add.s32 	%r68, %r68, %r2;
	setp.lt.s32 	%p2, %r68, %r32;
	@%p2 bra 	$L__BB1_2;
$L__BB1_3:
	bar.sync 	0;
	mov.u32 	%r5, %ctaid.x;
	mov.u32 	%r6, %ntid.x;
	mov.u32 	%r7, %nctaid.x;
	mad.lo.s32 	%r8, %r5, %r6, %r77;
	setp.ge.s32 	%p3, %r8, %r31;
	mov.b32 	%r70, 0;
	mov.b32 	%r69, -1;
	@%p3 bra 	$L__BB1_5;
	mul.wide.s32 	%rd5, %r8, 4;
	add.s64 	%rd6, %rd1, %rd5;
	ld.global.nc.u32 	%r69, [%rd6];
	mov.b32 	%r70, 1;
$L__BB1_5:
	add.s32 	%r12, %r7, %r5;
	mad.lo.s32 	%r13, %r12, %r6, %r77;
	setp.ge.s32 	%p4, %r13, %r31;
	mov.u32 	%r71, %r69;
	mov.u32 	%r72, %r70;
	@%p4 bra 	$L__BB1_10;
	mul.wide.s32 	%rd7, %r13, 4;
	add.s64 	%rd8, %rd1, %rd7;
	ld.global.nc.u32 	%r71, [%rd8];
	setp.eq.s32 	%p5, %r71, %r69;
	@%p5 bra 	$L__BB1_9;
	setp.ge.s32 	%p6, %r8, %r31;
	mov.b32 	%r72, 1;
	@%p6 bra 	$L__BB1_10;
	shl.b32 	%r42, %r69, 2;
	mov.u32 	%r43, hist;
	add.s32 	%r44, %r43, %r42;
	atom.shared.add.u32 	%r45, [%r44], %r70;
	bra.uni 	$L__BB1_10;
$L__BB1_9:
	add.s32 	%r72, %r70, 1;
	mov.u32 	%r71, %r69;
$L__BB1_10:
	add.s32 	%r18, %r12, %r7;
	mad.lo.s32 	%r19, %r18, %r6, %r77;
	setp.ge.s32 	%p7, %r19, %r31;
	mov.u32 	%r73, %r71;
	mov.u32 	%r74, %r72;
	@%p7 bra 	$L__BB1_15;
	mul.wide.s32 	%rd9, %r19, 4;
	add.s64 	%rd10, %rd1, %rd9;
	ld.global.nc.u32 	%r73, [%rd10];
	setp.eq.s32 	%p8, %r73, %r71;
	@%p8 bra 	$L__BB1_14;
	setp.eq.s32 	%p9, %r72, 0;
	mov.b32 	%r74, 1;
	@%p9 bra 	$L__BB1_15;
	shl.b32 	%r48, %r71, 2;
	mov.u32 	%r49, hist;
	add.s32 	%r50, %r49, %r48;
	atom.shared.add.u32 	%r51, [%r50], %r72;
	bra.uni 	$L__BB1_15;
$L__BB1_14:
	add.s32 	%r74, %r72, 1;
	mov.u32 	%r73, %r71;
$L__BB1_15:
	add.s32 	%r52, %r18, %r7;
	mad.lo.s32 	%r24, %r52, %r6, %r77;
	setp.ge.s32 	%p10, %r24, %r31;
	mov.u32 	%r75, %r73;
	mov.u32 	%r76, %r74;
	@%p10 bra 	$L__BB1_20;
	mul.wide.s32 	%rd11, %r24, 4;
	add.s64 	%rd12, %rd1, %rd11;
	ld.global.nc.u32 	%r75, [%rd12];
	setp.eq.s32 	%p11, %r75, %r73;
	@%p11 bra 	$L__BB1_19;
	setp.eq.s32 	%p12, %r74, 0;
	mov.b32 	%r76, 1;
	@%p12 bra 	$L__BB1_20;
	shl.b32 	%r55, %r73, 2;
	mov.u32 	%r56, hist;
	add.s32 	%r57, %r56, %r55;
	atom.shared.add.u32 	%r58, [%r57], %r74;
	bra.uni 	$L__BB1_20;
$L__BB1_19:
	add.s32 	%r76, %r74, 1;
	mov.u32 	%r75, %r73;
$L__BB1_20:
	setp.eq.s32 	%p13, %r76, 0;
	@%p13 bra 	$L__BB1_22;
	shl.b32 	%r59, %r75, 2;
	mov.u32 	%r60, hist;
	add.s32 	%r61, %r60, %r59;
	atom.shared.add.u32 	%r62, [%r61], %r76;
$L__BB1_22:
	setp.ge.s32 	%p14, %r77, %r32;
	bar.sync 	0;
	@%p14 bra 	$L__BB1_25;
	cvta.to.global.u64 	%rd2, %rd3;
	mov.u32 	%r64, hist;
$L__BB1_24:
	mul.wide.s32 	%rd13, %r77, 4;
	add.s64 	%rd14, %rd2, %rd13;
	shl.b32 	%r63, %r77, 2;
	add.s32 	%r65, %r64, %r63;
	ld.shared.u32 	%r66, [%r65];
	atom.global.add.u32 	%r67, [%rd14], %r66;
	add.s32 	%r77, %r77, %r6;
	setp.lt.s32 	%p15, %r77, %r32;
	@%p15 bra 	$L__BB1_24;
$L__BB1_25:
	ret;

}


// ===== COMPILED SASS (sm_100) =====

	.target	sm_100

	.elftype	@"ET_EXEC"


//--------------------- .note.nv.tkinfo           --------------------------
	.section	.note.nv.tkinfo,"",@"SHT_NOTE"
	.sectionflags	@"SHF_NOTE_NV_TKINFO"
	.tkinfo
        /*0018*/ 	.word	0x00000002
        /*0030*/ 	.string	""
        /*0030*/ 	.string	"ptxas"
        /*0030*/ 	.string	"Cuda compilation tools, release 13.0, V13.0.88"
        /*0030*/ 	.string	"Build cuda_13.0.r13.0/compiler.36424714_0"
        /*0030*/ 	.string	"-arch sm_100 -m 64 "



//--------------------- .note.nv.cuinfo           --------------------------
	.section	.note.nv.cuinfo,"",@"SHT_NOTE"
	.sectionflags	@"SHF_NOTE_NV_CUINFO"
        /*0018*/ 	.short	0x0002
        /*001a*/ 	.short	0x0064
        /*001c*/ 	.short	0x0082
	.zero		2


//--------------------- .nv.info                  --------------------------
	.section	.nv.info,"",@"SHT_CUDA_INFO"
	.align	4


	//----- nvinfo : EIATTR_REGCOUNT
	.align		4
        /*0000*/ 	.byte	0x04, 0x2f
        /*0002*/ 	.short	(.L_1 - .L_0)
	.align		4
.L_0:
        /*0004*/ 	.word	index@(_Z22histogram_naive_kernelPKiPiii)
        /*0008*/ 	.word	0x0000000a


	//----- nvinfo : EIATTR_FRAME_SIZE
	.align		4
.L_1:
        /*000c*/ 	.byte	0x04, 0x11
        /*000e*/ 	.short	(.L_3 - .L_2)
	.align		4
.L_2:
        /*0010*/ 	.word	index@(_Z22histogram_naive_kernelPKiPiii)
        /*0014*/ 	.word	0x00000000


	//----- nvinfo : EIATTR_REGCOUNT
	.align		4
.L_3:
        /*0018*/ 	.byte	0x04, 0x2f
        /*001a*/ 	.short	(.L_5 - .L_4)
	.align		4
.L_4:
        /*001c*/ 	.word	index@(_Z30histogram_shared_memory_kernelILi4EEvPKiPiii)
        /*0020*/ 	.word	0x0000000c


	//----- nvinfo : EIATTR_FRAME_SIZE
	.align		4
.L_5:
        /*0024*/ 	.byte	0x04, 0x11
        /*0026*/ 	.short	(.L_7 - .L_6)
	.align		4
.L_6:
        /*0028*/ 	.word	index@(_Z30histogram_shared_memory_kernelILi4EEvPKiPiii)
        /*002c*/ 	.word	0x00000000


	//----- nvinfo : EIATTR_MIN_STACK_SIZE
	.align		4
.L_7:
        /*0030*/ 	.byte	0x04, 0x12
        /*0032*/ 	.short	(.L_9 - .L_8)
	.align		4
.L_8:
        /*0034*/ 	.word	index@(_Z30histogram_shared_memory_kernelILi4EEvPKiPiii)
        /*0038*/ 	.word	0x00000000


	//----- nvinfo : EIATTR_MIN_STACK_SIZE
	.align		4
.L_9:
        /*003c*/ 	.byte	0x04, 0x12
        /*003e*/ 	.short	(.L_11 - .L_10)
	.align		4
.L_10:
        /*0040*/ 	.word	index@(_Z22histogram_naive_kernelPKiPiii)
        /*0044*/ 	.word	0x00000000
.L_11:


//--------------------- .nv.compat                --------------------------
	.section	.nv.compat,"",@"SHT_CUDA_COMPAT_INFO"
	.align	4
        /*0000*/ 	.byte	0x02, 0x09, 0x00, 0x00, 0x02, 0x02, 0x01, 0x00, 0x02, 0x05, 0x05, 0x00, 0x03, 0x07, 0x01, 0x01
        /*0010*/ 	.byte	0x02, 0x03, 0x00, 0x00, 0x02, 0x06, 0x01, 0x00, 0x04, 0x0b, 0x08, 0x00, 0x09, 0x00, 0x00, 0x00
        /*0020*/ 	.byte	0x00, 0x00, 0x00, 0x00


//--------------------- .nv.info._Z30histogram_shared_memory_kernelILi4EEvPKiPiii --------------------------
	.section	.nv.info._Z30histogram_shared_memory_kernelILi4EEvPKiPiii,"",@"SHT_CUDA_INFO"
	.sectionflags	@""
	.align	4


	//----- nvinfo : EIATTR_CUDA_API_VERSION
	.align		4
        /*0000*/ 	.byte	0x04, 0x37
        /*0002*/ 	.short	(.L_13 - .L_12)
.L_12:
        /*0004*/ 	.word	0x00000082


	//----- nvinfo : EIATTR_KPARAM_INFO
	.align		4
.L_13:
        /*0008*/ 	.byte	0x04, 0x17
        /*000a*/ 	.short	(.L_15 - .L_14)
.L_14:
        /*000c*/ 	.word	0x00000000
        /*0010*/ 	.short	0x0003
        /*0012*/ 	.short	0x0014
        /*0014*/ 	.byte	0x00, 0xf0, 0x11, 0x00


	//----- nvinfo : EIATTR_KPARAM_INFO
	.align		4
.L_15:
        /*0018*/ 	.byte	0x04, 0x17
        /*001a*/ 	.short	(.L_17 - .L_16)
.L_16:
        /*001c*/ 	.word	0x00000000
        /*0020*/ 	.short	0x0002
        /*0022*/ 	.short	0x0010
        /*0024*/ 	.byte	0x00, 0xf0, 0x11, 0x00


	//----- nvinfo : EIATTR_KPARAM_INFO
	.align		4
.L_17:
        /*0028*/ 	.byte	0x04, 0x17
        /*002a*/ 	.short	(.L_19 - .L_18)
.L_18:
        /*002c*/ 	.word	0x00000000
        /*0030*/ 	.short	0x0001
        /*0032*/ 	.short	0x0008
        /*0034*/ 	.byte	0x00, 0xf5, 0x21, 0x00


	//----- nvinfo : EIATTR_KPARAM_INFO
	.align		4
.L_19:
        /*0038*/ 	.byte	0x04, 0x17
        /*003a*/ 	.short	(.L_21 - .L_20)
.L_20:
        /*003c*/ 	.word	0x00000000
        /*0040*/ 	.short	0x0000
        /*0042*/ 	.short	0x0000
        /*0044*/ 	.byte	0x00, 0xf5, 0x21, 0x00


	//----- nvinfo : EIATTR_SPARSE_MMA_MASK
	.align		4
.L_21:
        /*0048*/ 	.byte	0x03, 0x50
        /*004a*/ 	.short	0x0000


	//----- nvinfo : EIATTR_MAXREG_COUNT
	.align		4
        /*004c*/ 	.byte	0x03, 0x1b
        /*004e*/ 	.short	0x00ff


	//----- nvinfo : EIATTR_NUM_BARRIERS
	.align		4
        /*0050*/ 	.byte	0x02, 0x4c
        /*0052*/ 	.byte	0x01
	.zero		1


	//----- nvinfo : EIATTR_MERCURY_ISA_VERSION
	.align		4
        /*0054*/ 	.byte	0x03, 0x5f
        /*0056*/ 	.short	0x0101


	//----- nvinfo : EIATTR_VRC_CTA_INIT_COUNT
	.align		4
        /*0058*/ 	.byte	0x02, 0x4a
	.zero		1
	.zero		1


	//----- nvinfo : EIATTR_EXIT_INSTR_OFFSETS
	.align		4
        /*005c*/ 	.byte	0x04, 0x1c
        /*005e*/ 	.short	(.L_23 - .L_22)


	//   ....[0]....
.L_22:
        /*0060*/ 	.word	0x00000710


	//   ....[1]....
        /*0064*/ 	.word	0x000007d0


	//----- nvinfo : EIATTR_CRS_STACK_SIZE
	.align		4
.L_23:
        /*0068*/ 	.byte	0x04, 0x1e
        /*006a*/ 	.short	(.L_25 - .L_24)
.L_24:
        /*006c*/ 	.word	0x00000000


	//----- nvinfo : EIATTR_CBANK_PARAM_SIZE
	.align		4
.L_25:
        /*0070*/ 	.byte	0x03, 0x19
        /*0072*/ 	.short	0x0018


	//----- nvinfo : EIATTR_PARAM_CBANK
	.align		4
        /*0074*/ 	.byte	0x04, 0x0a
        /*0076*/ 	.short	(.L_27 - .L_26)
	.align		4
.L_26:
        /*0078*/ 	.word	index@(.nv.constant0._Z30histogram_shared_memory_kernelILi4EEvPKiPiii)
        /*007c*/ 	.short	0x0380
        /*007e*/ 	.short	0x0018


	//----- nvinfo : EIATTR_SW_WAR
	.align		4
.L_27:
        /*0080*/ 	.byte	0x04, 0x36
        /*0082*/ 	.short	(.L_29 - .L_28)
.L_28:
        /*0084*/ 	.word	0x00000008
.L_29:


//--------------------- .nv.info._Z22histogram_naive_kernelPKiPiii --------------------------
	.section	.nv.info._Z22histogram_naive_kernelPKiPiii,"",@"SHT_CUDA_INFO"
	.sectionflags	@""
	.align	4


	//----- nvinfo : EIATTR_CUDA_API_VERSION
	.align		4
        /*0000*/ 	.byte	0x04, 0x37
        /*0002*/ 	.short	(.L_31 - .L_30)
.L_30:
        /*0004*/ 	.word	0x00000082


	//----- nvinfo : EIATTR_KPARAM_INFO
	.align		4
.L_31:
        /*0008*/ 	.byte	0x04, 0x17
        /*000a*/ 	.short	(.L_33 - .L_32)
.L_32:
        /*000c*/ 	.word	0x00000000
        /*0010*/ 	.short	0x0003
        /*0012*/ 	.short	0x0014
        /*0014*/ 	.byte	0x00, 0xf0, 0x11, 0x00


	//----- nvinfo : EIATTR_KPARAM_INFO
	.align		4
.L_33:
        /*0018*/ 	.byte	0x04, 0x17
        /*001a*/ 	.short	(.L_35 - .L_34)
.L_34:
        /*001c*/ 	.word	0x00000000
        /*0020*/ 	.short	0x0002
        /*0022*/ 	.short	0x0010
        /*0024*/ 	.byte	0x00, 0xf0, 0x11, 0x00


	//----- nvinfo : EIATTR_KPARAM_INFO
	.align		4
.L_35:
        /*0028*/ 	.byte	0x04, 0x17
        /*002a*/ 	.short	(.L_37 - .L_36)
.L_36:
        /*002c*/ 	.word	0x00000000
        /*0030*/ 	.short	0x0001
        /*0032*/ 	.short	0x0008
        /*0034*/ 	.byte	0x00, 0xf5, 0x21, 0x00


	//----- nvinfo : EIATTR_KPARAM_INFO
	.align		4
.L_37:
        /*0038*/ 	.byte	0x04, 0x17
        /*003a*/ 	.short	(.L_39 - .L_38)
.L_38:
        /*003c*/ 	.word	0x00000000
        /*0040*/ 	.short	0x0000
        /*0042*/ 	.short	0x0000
        /*0044*/ 	.byte	0x00, 0xf5, 0x21, 0x00


	//----- nvinfo : EIATTR_SPARSE_MMA_MASK
	.align		4
.L_39:
        /*0048*/ 	.byte	0x03, 0x50
        /*004a*/ 	.short	0x0000


	//----- nvinfo : EIATTR_MAXREG_COUNT
	.align		4
        /*004c*/ 	.byte	0x03, 0x1b
        /*004e*/ 	.short	0x00ff


	//----- nvinfo : EIATTR_MERCURY_ISA_VERSION
	.align		4
        /*0050*/ 	.byte	0x03, 0x5f
        /*0052*/ 	.short	0x0101


	//----- nvinfo : EIATTR_VRC_CTA_INIT_COUNT
	.align		4
        /*0054*/ 	.byte	0x02, 0x4a
	.zero		1
	.zero		1


	//----- nvinfo : EIATTR_EXIT_INSTR_OFFSETS
	.align		4
        /*0058*/ 	.byte	0x04, 0x1c
        /*005a*/ 	.short	(.L_41 - .L_40)


	//   ....[0]....
.L_40:
        /*005c*/ 	.word	0x00000070


	//   ....[1]....
        /*0060*/ 	.word	0x000000f0


	//   ....[2]....
        /*0064*/ 	.word	0x00000140


	//----- nvinfo : EIATTR_CBANK_PARAM_SIZE
	.align		4
.L_41:
        /*0068*/ 	.byte	0x03, 0x19
        /*006a*/ 	.short	0x0018


	//----- nvinfo : EIATTR_PARAM_CBANK
	.align		4
        /*006c*/ 	.byte	0x04, 0x0a
        /*006e*/ 	.short	(.L_43 - .L_42)
	.align		4
.L_42:
        /*0070*/ 	.word	index@(.nv.constant0._Z22histogram_naive_kernelPKiPiii)
        /*0074*/ 	.short	0x0380
        /*0076*/ 	.short	0x0018


	//----- nvinfo : EIATTR_SW_WAR
	.align		4
.L_43:
        /*0078*/ 	.byte	0x04, 0x36
        /*007a*/ 	.short	(.L_45 - .L_44)
.L_44:
        /*007c*/ 	.word	0x00000008
.L_45:


//--------------------- .nv.callgraph             --------------------------
	.section	.nv.callgraph,"",@"SHT_CUDA_CALLGRAPH"
	.align	4
	.sectionentsize	8
	.align		4
        /*0000*/ 	.word	0x00000000
	.align		4
        /*0004*/ 	.word	0xffffffff
	.align		4
        /*0008*/ 	.word	0x00000000
	.align		4
        /*000c*/ 	.word	0xfffffffe
	.align		4
        /*0010*/ 	.word	0x00000000
	.align		4
        /*0014*/ 	.word	0xfffffffd
	.align		4
        /*0018*/ 	.word	0x00000000
	.align		4
        /*001c*/ 	.word	0xfffffffc


//--------------------- .text._Z30histogram_shared_memory_kernelILi4EEvPKiPiii --------------------------
	.section	.text._Z30histogram_shared_memory_kernelILi4EEvPKiPiii,"ax",@progbits
	.align	128
        .global         _Z30histogram_shared_memory_kernelILi4EEvPKiPiii
        .type           _Z30histogram_shared_memory_kernelILi4EEvPKiPiii,@function
        .size           _Z30histogram_shared_memory_kernelILi4EEvPKiPiii,(.L_x_17 - _Z30histogram_shared_memory_kernelILi4EEvPKiPiii)
        .other          _Z30histogram_shared_memory_kernelILi4EEvPKiPiii,@"STO_CUDA_ENTRY STV_DEFAULT"
_Z30histogram_shared_memory_kernelILi4EEvPKiPiii:
.text._Z30histogram_shared_memory_kernelILi4EEvPKiPiii:
[----:B------:R-:W-:Y:S01]  /*0000*/  LDC R1, c[0x0][0x37c] ;  /* 0x0000df00ff017b82 */ /* 0x000fe20000000800 */
[----:B------:R-:W0:Y:S01]  /*0010*/  S2R R0, SR_TID.X ;  /* 0x0000000000007919 */ /* 0x000e220000002100 */
[----:B------:R-:W0:Y:S01]  /*0020*/  LDCU UR10, c[0x0][0x394] ;  /* 0x00007280ff0a77ac */ /* 0x000e220008000800 */
[----:B------:R-:W-:Y:S01]  /*0030*/  BSSY.RECONVERGENT B0, `(.L_x_0) ;  /* 0x000000d000007945 */ /* 0x000fe20003800200 */
[----:B0-----:R-:W-:-:S13]  /*0040*/  ISETP.GE.AND P0, PT, R0, UR10, PT ;  /* 0x0000000a00007c0c */ /* 0x001fda000bf06270 */
[----:B------:R-:W-:Y:S05]  /*0050*/  @P0 BRA `(.L_x_1) ;  /* 0x0000000000280947 */ /* 0x000fea0003800000 */
[----:B------:R-:W0:Y:S01]  /*0060*/  S2R R5, SR_CgaCtaId ;  /* 0x0000000000057919 */ /* 0x000e220000008800 */
[----:B------:R-:W1:Y:S01]  /*0070*/  LDC R6, c[0x0][0x360] ;  /* 0x0000d800ff067b82 */ /* 0x000e620000000800 */
[----:B------:R-:W-:Y:S01]  /*0080*/  MOV R2, 0x400 ;  /* 0x0000040000027802 */ /* 0x000fe20000000f00 */
[----:B------:R-:W-:-:S03]  /*0090*/  IMAD.MOV.U32 R3, RZ, RZ, R0 ;  /* 0x000000ffff037224 */ /* 0x000fc600078e0000 */
[----:B0-----:R-:W-:-:S07]  /*00a0*/  LEA R2, R5, R2, 0x18 ;  /* 0x0000000205027211 */ /* 0x001fce00078ec0ff */
.L_x_2:
[----:B------:R-:W-:Y:S02]  /*00b0*/  IMAD R4, R3, 0x4, R2 ;  /* 0x0000000403047824 */ /* 0x000fe400078e0202 */
[----:B-1----:R-:W-:-:S03]  /*00c0*/  IMAD.IADD R3, R6, 0x1, R3 ;  /* 0x0000000106037824 */ /* 0x002fc600078e0203 */
[----:B------:R0:W-:Y:S02]  /*00d0*/  STS [R4], RZ ;  /* 0x000000ff04007388 */ /* 0x0001e40000000800 */
[----:B------:R-:W-:-:S13]  /*00e0*/  ISETP.GE.AND P0, PT, R3, UR10, PT ;  /* 0x0000000a03007c0c */ /* 0x000fda000bf06270 */
[----:B0-----:R-:W-:Y:S05]  /*00f0*/  @!P0 BRA `(.L_x_2) ;  /* 0xfffffffc00ec8947 */ /* 0x001fea000383ffff */
.L_x_1:
[----:B------:R-:W-:Y:S05]  /*0100*/  BSYNC.RECONVERGENT B0 ;  /* 0x0000000000007941 */ /* 0x000fea0003800200 */
.L_x_0:
[----:B------:R-:W0:Y:S01]  /*0110*/  S2UR UR4, SR_CTAID.X ;  /* 0x00000000000479c3 */ /* 0x000e220000002500 */
[----:B------:R-:W1:Y:S01]  /*0120*/  LDCU UR11, c[0x0][0x390] ;  /* 0x00007200ff0b77ac */ /* 0x000e620008000800 */
[----:B------:R-:W-:Y:S01]  /*0130*/  MOV R6, 0xffffffff ;  /* 0xffffffff00067802 */ /* 0x000fe20000000f00 */
[----:B------:R-:W2:Y:S05]  /*0140*/  LDCU.64 UR8, c[0x0][0x358] ;  /* 0x00006b00ff0877ac */ /* 0x000eaa0008000a00 */
[----:B------:R-:W0:Y:S02]  /*0150*/  LDC R3, c[0x0][0x360] ;  /* 0x0000d800ff037b82 */ /* 0x000e240000000800 */
[----:B0-----:R-:W-:-:S06]  /*0160*/  IMAD R7, R3, UR4, R0 ;  /* 0x0000000403077c24 */ /* 0x001fcc000f8e0200 */
[----:B------:R-:W-:Y:S01]  /*0170*/  BAR.SYNC.DEFER_BLOCKING 0x0 ;  /* 0x0000000000007b1d */ /* 0x000fe20000010000 */
[----:B-1----:R-:W-:-:S13]  /*0180*/  ISETP.GE.AND P0, PT, R7, UR11, PT ;  /* 0x0000000b07007c0c */ /* 0x002fda000bf06270 */
[----:B------:R-:W0:Y:S02]  /*0190*/  @!P0 LDC.64 R4, c[0x0][0x380] ;  /* 0x0000e000ff048b82 */ /* 0x000e240000000a00 */
[----:B0-----:R-:W-:-:S05]  /*01a0*/  @!P0 IMAD.WIDE R4, R7, 0x4, R4 ;  /* 0x0000000407048825 */ /* 0x001fca00078e0204 */
[----:B--2---:R-:W2:Y:S01]  /*01b0*/  @!P0 LDG.E.CONSTANT R6, desc[UR8][R4.64] ;  /* 0x0000000804068981 */ /* 0x004ea2000c1e9900 */
[----:B------:R-:W0:Y:S01]  /*01c0*/  LDCU UR5, c[0x0][0x370] ;  /* 0x00006e00ff0577ac */ /* 0x000e220008000800 */
[----:B------:R-:W-:Y:S01]  /*01d0*/  IMAD.MOV.U32 R2, RZ, RZ, RZ ;  /* 0x000000ffff027224 */ /* 0x000fe200078e00ff */
[----:B------:R-:W-:Y:S01]  /*01e0*/  BSSY.RECONVERGENT B0, `(.L_x_3) ;  /* 0x0000017000007945 */ /* 0x000fe20003800200 */
[----:B------:R-:W-:-:S04]  /*01f0*/  @!P0 IMAD.MOV.U32 R2, RZ, RZ, 0x1 ;  /* 0x00000001ff028424 */ /* 0x000fc800078e00ff */
[----:B------:R-:W-:Y:S01]  /*0200*/  IMAD.MOV.U32 R8, RZ, RZ, R2 ;  /* 0x000000ffff087224 */ /* 0x000fe200078e0002 */
[----:B0-----:R-:W-:-:S06]  /*0210*/  UIADD3 UR4, UPT, UPT, UR4, UR5, URZ ;  /* 0x0000000504047290 */ /* 0x001fcc000fffe0ff */
[----:B------:R-:W-:-:S05]  /*0220*/  IMAD R9, R3, UR4, R0 ;  /* 0x0000000403097c24 */ /* 0x000fca000f8e0200 */
[----:B------:R-:W-:Y:S02]  /*0230*/  ISETP.GE.AND P1, PT, R9, UR11, PT ;  /* 0x0000000b09007c0c */ /* 0x000fe4000bf26270 */
[----:B--2---:R-:W-:-:S11]  /*0240*/  MOV R7, R6 ;  /* 0x0000000600077202 */ /* 0x004fd60000000f00 */
[----:B------:R-:W-:Y:S05]  /*0250*/  @P1 BRA `(.L_x_4) ;  /* 0x00000000003c1947 */ /* 0x000fea0003800000 */
[----:B------:R-:W0:Y:S02]  /*0260*/  LDC.64 R4, c[0x0][0x380] ;  /* 0x0000e000ff047b82 */ /* 0x000e240000000a00 */
[----:B0-----:R-:W-:-:S05]  /*0270*/  IMAD.WIDE R4, R9, 0x4, R4 ;  /* 0x0000000409047825 */ /* 0x001fca00078e0204 */
[----:B------:R-:W2:Y:S02]  /*0280*/  LDG.E.CONSTANT R7, desc[UR8][R4.64] ;  /* 0x0000000804077981 */ /* 0x000ea4000c1e9900 */
[----:B--2---:R-:W-:-:S13]  /*0290*/  ISETP.NE.AND P1, PT, R7, R6, PT ;  /* 0x000000060700720c */ /* 0x004fda0003f25270 */
[----:B------:R-:W-:Y:S05]  /*02a0*/  @!P1 BRA `(.L_x_5) ;  /* 0x0000000000209947 */ /* 0x000fea0003800000 */
[----:B------:R-:W-:Y:S01]  /*02b0*/  IMAD.MOV.U32 R8, RZ, RZ, 0x1 ;  /* 0x00000001ff087424 */ /* 0x000fe200078e00ff */
[----:B------:R-:W-:Y:S06]  /*02c0*/  @P0 BRA `(.L_x_4) ;  /* 0x0000000000200947 */ /* 0x000fec0003800000 */
[----:B------:R-:W0:Y:S01]  /*02d0*/  S2UR UR7, SR_CgaCtaId ;  /* 0x00000000000779c3 */ /* 0x000e220000008800 */
[----:B------:R-:W-:Y:S02]  /*02e0*/  UMOV UR6, 0x400 ;  /* 0x0000040000067882 */ /* 0x000fe40000000000 */
[----:B0-----:R-:W-:-:S06]  /*02f0*/  ULEA UR6, UR7, UR6, 0x18 ;  /* 0x0000000607067291 */ /* 0x001fcc000f8ec0ff */
[----:B------:R-:W-:-:S05]  /*0300*/  LEA R5, R6, UR6, 0x2 ;  /* 0x0000000606057c11 */ /* 0x000fca000f8e10ff */
[----:B------:R0:W-:Y:S01]  /*0310*/  ATOMS.ADD RZ, [R5], R2 ;  /* 0x0000000205ff738c */ /* 0x0001e20000000000 */
[----:B------:R-:W-:Y:S05]  /*0320*/  BRA `(.L_x_4) ;  /* 0x0000000000087947 */ /* 0x000fea0003800000 */
.L_x_5:
[----:B------:R-:W-:Y:S02]  /*0330*/  VIADD R8, R2, 0x1 ;  /* 0x0000000102087836 */ /* 0x000fe40000000000 */
[----:B------:R-:W-:-:S07]  /*0340*/  IMAD.MOV.U32 R7, RZ, RZ, R6 ;  /* 0x000000ffff077224 */ /* 0x000fce00078e0006 */
.L_x_4:
[----:B------:R-:W-:Y:S05]  /*0350*/  BSYNC.RECONVERGENT B0 ;  /* 0x0000000000007941 */ /* 0x000fea0003800200 */
.L_x_3:
[----:B------:R-:W-:Y:S01]  /*0360*/  UIADD3 UR4, UPT, UPT, UR4, UR5, URZ ;  /* 0x0000000504047290 */ /* 0x000fe2000fffe0ff */
[----:B------:R-:W-:Y:S01]  /*0370*/  BSSY.RECONVERGENT B0, `(.L_x_6) ;  /* 0x0000016000007945 */ /* 0x000fe20003800200 */
[----:B0-----:R-:W-:Y:S01]  /*0380*/  MOV R2, R7 ;  /* 0x0000000700027202 */ /* 0x001fe20000000f00 */
[----:B------:R-:W-:-:S03]  /*0390*/  IMAD.MOV.U32 R6, RZ, RZ, R8 ;  /* 0x000000ffff067224 */ /* 0x000fc600078e0008 */
[----:B------:R-:W-:-:S05]  /*03a0*/  IMAD R9, R3, UR4, R0 ;  /* 0x0000000403097c24 */ /* 0x000fca000f8e0200 */
[----:B------:R-:W-:-:S13]  /*03b0*/  ISETP.GE.AND P0, PT, R9, UR11, PT ;  /* 0x0000000b09007c0c */ /* 0x000fda000bf06270 */
[----:B------:R-:W-:Y:S05]  /*03c0*/  @P0 BRA `(.L_x_7) ;  /* 0x0000000000400947 */ /* 0x000fea0003800000 */
[----:B------:R-:W0:Y:S02]  /*03d0*/  LDC.64 R4, c[0x0][0x380] ;  /* 0x0000e000ff047b82 */ /* 0x000e240000000a00 */
[----:B0-----:R-:W-:-:S05]  /*03e0*/  IMAD.WIDE R4, R9, 0x4, R4 ;  /* 0x0000000409047825 */ /* 0x001fca00078e0204 */
[----:B------:R-:W2:Y:S02]  /*03f0*/  LDG.E.CONSTANT R2, desc[UR8][R4.64] ;  /* 0x0000000804027981 */ /* 0x000ea4000c1e9900 */
[----:B--2---:R-:W-:-:S13]  /*0400*/  ISETP.NE.AND P0, PT, R2, R7, PT ;  /* 0x000000070200720c */ /* 0x004fda0003f05270 */
[----:B------:R-:W-:Y:S05]  /*0410*/  @!P0 BRA `(.L_x_8) ;  /* 0x0000000000248947 */ /* 0x000fea0003800000 */
[----:B------:R-:W-:Y:S01]  /*0420*/  ISETP.NE.AND P0, PT, R8, RZ, PT ;  /* 0x000000ff0800720c */ /* 0x000fe20003f05270 */
[----:B------:R-:W-:-:S12]  /*0430*/  IMAD.MOV.U32 R6, RZ, RZ, 0x1 ;  /* 0x00000001ff067424 */ /* 0x000fd800078e00ff */
[----:B------:R-:W-:Y:S05]  /*0440*/  @!P0 BRA `(.L_x_7) ;  /* 0x0000000000208947 */ /* 0x000fea0003800000 */
[----:B------:R-:W0:Y:S01]  /*0450*/  S2UR UR7, SR_CgaCtaId ;  /* 0x00000000000779c3 */ /* 0x000e220000008800 */
[----:B------:R-:W-:Y:S02]  /*0460*/  UMOV UR6, 0x400 ;  /* 0x0000040000067882 */ /* 0x000fe40000000000 */
[----:B0-----:R-:W-:-:S06]  /*0470*/  ULEA UR6, UR7, UR6, 0x18 ;  /* 0x0000000607067291 */ /* 0x001fcc000f8ec0ff */
[----:B------:R-:W-:-:S05]  /*0480*/  LEA R5, R7, UR6, 0x2 ;  /* 0x0000000607057c11 */ /* 0x000fca000f8e10ff */
[----:B------:R0:W-:Y:S01]  /*0490*/  ATOMS.ADD RZ, [R5], R8 ;  /* 0x0000000805ff738c */ /* 0x0001e20000000000 */
[----:B------:R-:W-:Y:S05]  /*04a0*/  BRA `(.L_x_7) ;  /* 0x0000000000087947 */ /* 0x000fea0003800000 */
.L_x_8:
[----:B------:R-:W-:Y:S01]  /*04b0*/  IADD3 R6, PT, PT, R8, 0x1, RZ ;  /* 0x0000000108067810 */ /* 0x000fe20007ffe0ff */
[----:B------:R-:W-:-:S07]  /*04c0*/  IMAD.MOV.U32 R2, RZ, RZ, R7 ;  /* 0x000000ffff027224 */ /* 0x000fce00078e0007 */
.L_x_7:
[----:B------:R-:W-:Y:S05]  /*04d0*/  BSYNC.RECONVERGENT B0 ;  /* 0x0000000000007941 */ /* 0x000fea0003800200 */
.L_x_6:
[----:B------:R-:W-:Y:S01]  /*04e0*/  UIADD3 UR4, UPT, UPT, UR4, UR5, URZ ;  /* 0x0000000504047290 */ /* 0x000fe2000fffe0ff */
[----:B------:R-:W-:Y:S01]  /*04f0*/  BSSY.RECONVERGENT B0, `(.L_x_9) ;  /* 0x0000016000007945 */ /* 0x000fe20003800200 */
[----:B------:R-:W-:Y:S01]  /*0500*/  IMAD.MOV.U32 R4, RZ, RZ, R2 ;  /* 0x000000ffff047224 */ /* 0x000fe200078e0002 */
[----:B0-----:R-:W-:-:S03]  /*0510*/  MOV R5, R6 ;  /* 0x0000000600057202 */ /* 0x001fc60000000f00 */
[----:B------:R-:W-:-:S05]  /*0520*/  IMAD R7, R3, UR4, R0 ;  /* 0x0000000403077c24 */ /* 0x000fca000f8e0200 */
[----:B------:R-:W-:-:S13]  /*0530*/  ISETP.GE.AND P0, PT, R7, UR11, PT ;  /* 0x0000000b07007c0c */ /* 0x000fda000bf06270 */
[----:B------:R-:W-:Y:S05]  /*0540*/  @P0 BRA `(.L_x_10) ;  /* 0x0000000000400947 */ /* 0x000fea0003800000 */
[----:B------:R-:W0:Y:S02]  /*0550*/  LDC.64 R4, c[0x0][0x380] ;  /* 0x0000e000ff047b82 */ /* 0x000e240000000a00 */
[----:B0-----:R-:W-:-:S06]  /*0560*/  IMAD.WIDE R4, R7, 0x4, R4 ;  /* 0x0000000407047825 */ /* 0x001fcc00078e0204 */
        /* <DEDUP_REMOVED lines=12> */
.L_x_11:
[----:B------:R-:W-:Y:S01]  /*0630*/  VIADD R5, R6, 0x1 ;  /* 0x0000000106057836 */ /* 0x000fe20000000000 */
[----:B------:R-:W-:-:S07]  /*0640*/  MOV R4, R2 ;  /* 0x0000000200047202 */ /* 0x000fce0000000f00 */
.L_x_10:
[----:B------:R-:W-:Y:S05]  /*0650*/  BSYNC.RECONVERGENT B0 ;  /* 0x0000000000007941 */ /* 0x000fea0003800200 */
.L_x_9:
[----:B------:R-:W-:Y:S01]  /*0660*/  ISETP.NE.AND P0, PT, R5, RZ, PT ;  /* 0x000000ff0500720c */ /* 0x000fe20003f05270 */
[----:B------:R-:W-:Y:S01]  /*0670*/  BSSY.RECONVERGENT B0, `(.L_x_12) ;  /* 0x0000008000007945 */ /* 0x000fe20003800200 */
[----:B------:R-:W-:-:S11]  /*0680*/  ISETP.GE.AND P1, PT, R0, UR10, PT ;  /* 0x0000000a00007c0c */ /* 0x000fd6000bf26270 */
[----:B------:R-:W-:Y:S05]  /*0690*/  @!P0 BRA `(.L_x_13) ;  /* 0x0000000000148947 */ /* 0x000fea0003800000 */
[----:B------:R-:W1:Y:S01]  /*06a0*/  S2UR UR5, SR_CgaCtaId ;  /* 0x00000000000579c3 */ /* 0x000e620000008800 */
[----:B------:R-:W-:Y:S02]  /*06b0*/  UMOV UR4, 0x400 ;  /* 0x0000040000047882 */ /* 0x000fe40000000000 */
[----:B-1----:R-:W-:-:S06]  /*06c0*/  ULEA UR4, UR5, UR4, 0x18 ;  /* 0x0000000405047291 */ /* 0x002fcc000f8ec0ff */
[----:B------:R-:W-:-:S05]  /*06d0*/  LEA R4, R4, UR4, 0x2 ;  /* 0x0000000404047c11 */ /* 0x000fca000f8e10ff */
[----:B------:R1:W-:Y:S02]  /*06e0*/  ATOMS.ADD RZ, [R4], R5 ;  /* 0x0000000504ff738c */ /* 0x0003e40000000000 */
.L_x_13:
[----:B------:R-:W-:Y:S05]  /*06f0*/  BSYNC.RECONVERGENT B0 ;  /* 0x0000000000007941 */ /* 0x000fea0003800200 */
.L_x_12:
[----:B------:R-:W-:Y:S06]  /*0700*/  BAR.SYNC.DEFER_BLOCKING 0x0 ;  /* 0x0000000000007b1d */ /* 0x000fec0000010000 */
[----:B------:R-:W-:Y:S05]  /*0710*/  @P1 EXIT ;  /* 0x000000000000194d */ /* 0x000fea0003800000 */
[----:B------:R-:W2:Y:S01]  /*0720*/  S2UR UR5, SR_CgaCtaId ;  /* 0x00000000000579c3 */ /* 0x000ea20000008800 */
[----:B------:R-:W-:-:S07]  /*0730*/  UMOV UR4, 0x400 ;  /* 0x0000040000047882 */ /* 0x000fce0000000000 */
[----:B0-----:R-:W0:Y:S01]  /*0740*/  LDC.64 R6, c[0x0][0x388] ;  /* 0x0000e200ff067b82 */ /* 0x001e220000000a00 */
[----:B--2---:R-:W-:-:S12]  /*0750*/  ULEA UR4, UR5, UR4, 0x18 ;  /* 0x0000000405047291 */ /* 0x004fd8000f8ec0ff */
.L_x_14:
[C---:B------:R-:W-:Y:S01]  /*0760*/  LEA R2, R0.reuse, UR4, 0x2 ;  /* 0x0000000400027c11 */ /* 0x040fe2000f8e10ff */
[----:B012---:R-:W-:-:S04]  /*0770*/  IMAD.WIDE R4, R0, 0x4, R6 ;  /* 0x0000000400047825 */ /* 0x007fc800078e0206 */
[----:B------:R-:W0:Y:S01]  /*0780*/  LDS R9, [R2] ;  /* 0x0000000002097984 */ /* 0x000e220000000800 */
[----:B------:R-:W-:-:S05]  /*0790*/  IMAD.IADD R0, R3, 0x1, R0 ;  /* 0x0000000103007824 */ /* 0x000fca00078e0200 */
[----:B------:R-:W-:Y:S01]  /*07a0*/  ISETP.GE.AND P0, PT, R0, UR10, PT ;  /* 0x0000000a00007c0c */ /* 0x000fe2000bf06270 */
[----:B0-----:R2:W-:-:S12]  /*07b0*/  REDG.E.ADD.STRONG.GPU desc[UR8][R4.64], R9 ;  /* 0x000000090400798e */ /* 0x0015d8000c12e108 */
[----:B------:R-:W-:Y:S05]  /*07c0*/  @!P0 BRA `(.L_x_14) ;  /* 0xfffffffc00e48947 */ /* 0x000fea000383ffff */
[----:B------:R-:W-:Y:S05]  /*07d0*/  EXIT ;  /* 0x000000000000794d */ /* 0x000fea0003800000 */
.L_x_15:
[----:B------:R-:W-:-:S00]  /*07e0*/  BRA `(.L_x_15) ;  /* 0xfffffffc00fc7947 */ /* 0x000fc0000383ffff */
[----:B------:R-:W-:-:S00]  /*07f0*/  NOP ;  /* 0x0000000000007918 */ /* 0x000fc00000000000 */
        /* <DEDUP_REMOVED lines=8> */
.L_x_17:


//--------------------- .text._Z22histogram_naive_kernelPKiPiii --------------------------
	.section	.text._Z22histogram_naive_kernelPKiPiii,"ax",@progbits
	.align	128
        .global         _Z22histogram_naive_kernelPKiPiii
        .type           _Z22histogram_naive_kernelPKiPiii,@function
        .size           _Z22histogram_naive_kernelPKiPiii,(.L_x_18 - _Z22histogram_naive_kernelPKiPiii)
        .other          _Z22histogram_naive_kernelPKiPiii,@"STO_CUDA_ENTRY STV_DEFAULT"
_Z22histogram_naive_kernelPKiPiii:
.text._Z22histogram_naive_kernelPKiPiii:
[----:B------:R-:W-:Y:S01]  /*0000*/  LDC R1, c[0x0][0x37c] ;  /* 0x0000df00ff017b82 */ /* 0x000fe20000000800 */
[----:B------:R-:W0:Y:S07]  /*0010*/  S2R R5, SR_TID.X ;  /* 0x0000000000057919 */ /* 0x000e2e0000002100 */
[----:B------:R-:W0:Y:S01]  /*0020*/  S2UR UR4, SR_CTAID.X ;  /* 0x00000000000479c3 */ /* 0x000e220000002500 */
[----:B------:R-:W1:Y:S07]  /*0030*/  LDCU UR5, c[0x0][0x390] ;  /* 0x00007200ff0577ac */ /* 0x000e6e0008000800 */
[----:B------:R-:W0:Y:S02]  /*0040*/  LDC R0, c[0x0][0x360] ;  /* 0x0000d800ff007b82 */ /* 0x000e240000000800 */
[----:B0-----:R-:W-:-:S05]  /*0050*/  IMAD R5, R0, UR4, R5 ;  /* 0x0000000400057c24 */ /* 0x001fca000f8e0205 */
[----:B-1----:R-:W-:-:S13]  /*0060*/  ISETP.GE.AND P0, PT, R5, UR5, PT ;  /* 0x0000000505007c0c */ /* 0x002fda000bf06270 */
[----:B------:R-:W-:Y:S05]  /*0070*/  @P0 EXIT ;  /* 0x000000000000094d */ /* 0x000fea0003800000 */
[----:B------:R-:W0:Y:S01]  /*0080*/  LDC.64 R2, c[0x0][0x380] ;  /* 0x0000e000ff027b82 */ /* 0x000e220000000a00 */
[----:B------:R-:W1:Y:S01]  /*0090*/  LDCU.64 UR4, c[0x0][0x358] ;  /* 0x00006b00ff0477ac */ /* 0x000e620008000a00 */
[----:B------:R-:W2:Y:S01]  /*00a0*/  LDCU UR6, c[0x0][0x394] ;  /* 0x00007280ff0677ac */ /* 0x000ea20008000800 */
[----:B0-----:R-:W-:-:S05]  /*00b0*/  IMAD.WIDE R2, R5, 0x4, R2 ;  /* 0x0000000405027825 */ /* 0x001fca00078e0202 */
[----:B-1----:R-:W2:Y:S02]  /*00c0*/  LDG.E.CONSTANT R5, desc[UR4][R2.64] ;  /* 0x0000000402057981 */ /* 0x002ea4000c1e9900 */
[----:B--2---:R-:W-:-:S04]  /*00d0*/  ISETP.GE.AND P0, PT, R5, UR6, PT ;  /* 0x0000000605007c0c */ /* 0x004fc8000bf06270 */
[----:B------:R-:W-:-:S13]  /*00e0*/  ISETP.LT.OR P0, PT, R5, RZ, P0 ;  /* 0x000000ff0500720c */ /* 0x000fda0000701670 */
[----:B------:R-:W-:Y:S05]  /*00f0*/  @P0 EXIT ;  /* 0x000000000000094d */ /* 0x000fea0003800000 */
[----:B------:R-:W0:Y:S01]  /*0100*/  LDC.64 R2, c[0x0][0x388] ;  /* 0x0000e200ff027b82 */ /* 0x000e220000000a00 */
[----:B------:R-:W-:Y:S02]  /*0110*/  HFMA2 R7, -RZ, RZ, 0, 5.9604644775390625e-08 ;  /* 0x00000001ff077431 */ /* 0x000fe400000001ff */
[----:B0-----:R-:W-:-:S05]  /*0120*/  IMAD.WIDE.U32 R2, R5, 0x4, R2 ;  /* 0x0000000405027825 */ /* 0x001fca00078e0002 */
[----:B------:R-:W-:Y:S01]  /*0130*/  REDG.E.ADD.STRONG.GPU desc[UR4][R2.64], R7 ;  /* 0x000000070200798e */ /* 0x000fe2000c12e104 */
[----:B------:R-:W-:Y:S05]  /*0140*/  EXIT ;  /* 0x000000000000794d */ /* 0x000fea0003800000 */
.L_x_16:
        /* <DEDUP_REMOVED lines=11> */
.L_x_18:


//--------------------- .nv.shared._Z30histogram_shared_memory_kernelILi4EEvPKiPiii --------------------------
	.section	.nv.shared._Z30histogram_shared_memory_kernelILi4EEvPKiPiii,"aw",@nobits
	.sectionflags	@""
	.align	16
	.zero		1024


//--------------------- .nv.shared.reserved.0     --------------------------
	.section	.nv.shared.reserved.0,"aw",@nobits
	.weak		__nv_reservedSMEM_offset_0_alias
	.size		__nv_reservedSMEM_offset_0_alias, 0, 64
	.other		__nv_reservedSMEM_offset_0_alias,@"STO_CUDA_RESERVED_SHARED STV_DEFAULT"
__nv_reservedSMEM_offset_0_alias:
	.zero		0
	.zero		64


//--------------------- .nv.shared._Z22histogram_naive_kernelPKiPiii --------------------------
	.section	.nv.shared._Z22histogram_naive_kernelPKiPiii,"aw",@nobits
	.sectionflags	@""
	.align	16
	.zero		1024


//--------------------- .nv.constant0._Z30histogram_shared_memory_kernelILi4EEvPKiPiii --------------------------
	.section	.nv.constant0._Z30histogram_shared_memory_kernelILi4EEvPKiPiii,"a",@progbits
	.sectionflags	@""
	.align	4
.nv.constant0._Z30histogram_shared_memory_kernelILi4EEvPKiPiii:
	.zero		920


//--------------------- .nv.constant0._Z22histogram_naive_kernelPKiPiii --------------------------
	.section	.nv.constant0._Z22histogram_naive_kernelPKiPiii,"a",@progbits
	.sectionflags	@""
	.align	4
.nv.constant0._Z22histogram_naive_kernelPKiPiii:
	.zero		920


//--------------------- SYMBOLS --------------------------

	.type		.nv.reservedSmem.offset0,@object
	.size		.nv.reservedSmem.offset0,0x4
	.type		.nv.reservedSmem.cap,@object
	.size		.nv.reservedSmem.cap,0x4
